//
// Generated by NVIDIA NVVM Compiler
//
// Compiler Build ID: CL-36424714
// Cuda compilation tools, release 13.0, V13.0.88
// Based on NVVM 20.0.0
//

.version 9.0
.target sm_100
.address_size 64

	// .globl	_Z10initKernelPcj

.visible .entry _Z10initKernelPcj(
	.param .u64 .ptr .align 1 _Z10initKernelPcj_param_0,
	.param .u32 _Z10initKernelPcj_param_1
)
{
	.reg .pred 	%p<4>;
	.reg .b16 	%rs<2>;
	.reg .b32 	%r<11>;
	.reg .b64 	%rd<5>;

	ld.param.u64 	%rd2, [_Z10initKernelPcj_param_0];
	ld.param.u32 	%r6, [_Z10initKernelPcj_param_1];
	mov.u32 	%r7, %ctaid.x;
	mov.u32 	%r1, %ntid.x;
	mov.u32 	%r8, %tid.x;
	mad.lo.s32 	%r10, %r7, %r1, %r8;
	setp.gt.u32 	%p1, %r10, %r6;
	@%p1 bra 	$L__BB0_3;
	mov.u32 	%r9, %nctaid.x;
	mul.lo.s32 	%r3, %r9, %r1;
	cvta.to.global.u64 	%rd1, %rd2;
$L__BB0_2:
	setp.gt.u32 	%p2, %r10, 1;
	selp.u16 	%rs1, 1, 0, %p2;
	cvt.u64.u32 	%rd3, %r10;
	add.s64 	%rd4, %rd1, %rd3;
	st.global.u8 	[%rd4], %rs1;
	add.s32 	%r10, %r10, %r3;
	setp.le.u32 	%p3, %r10, %r6;
	@%p3 bra 	$L__BB0_2;
$L__BB0_3:
	ret;

}
	// .globl	_Z11sieveKernelPcjj
.visible .entry _Z11sieveKernelPcjj(
	.param .u64 .ptr .align 1 _Z11sieveKernelPcjj_param_0,
	.param .u32 _Z11sieveKernelPcjj_param_1,
	.param .u32 _Z11sieveKernelPcjj_param_2
)
{
	.reg .pred 	%p<9>;
	.reg .b16 	%rs<3>;
	.reg .b32 	%r<14>;
	.reg .b64 	%rd<40>;

	ld.param.u64 	%rd20, [_Z11sieveKernelPcjj_param_0];
	ld.param.u32 	%r3, [_Z11sieveKernelPcjj_param_1];
	ld.param.u32 	%rd3, [_Z11sieveKernelPcjj_param_2];
	cvta.to.global.u64 	%rd1, %rd20;
	mov.u32 	%r4, %ctaid.x;
	mov.u32 	%r1, %ntid.x;
	mul.lo.s32 	%r2, %r4, %r1;
	mul.wide.u32 	%rd2, %r3, %r3;
	setp.gt.u64 	%p1, %rd2, %rd3;
	@%p1 bra 	$L__BB1_11;
	mov.u32 	%r5, %tid.x;
	add.s32 	%r6, %r2, %r5;
	mul.lo.s32 	%r7, %r6, %r3;
	cvt.u64.u32 	%rd21, %r7;
	add.s64 	%rd38, %rd2, %rd21;
	setp.gt.u64 	%p2, %rd38, %rd3;
	@%p2 bra 	$L__BB1_11;
	mov.u32 	%r8, %nctaid.x;
	mul.lo.s32 	%r9, %r8, %r1;
	mul.lo.s32 	%r10, %r9, %r3;
	cvt.u64.u32 	%rd5, %r10;
	add.s64 	%rd22, %rd38, %rd5;
	add.s64 	%rd23, %rd3, 1;
	max.u64 	%rd24, %rd22, %rd23;
	setp.le.u64 	%p3, %rd22, %rd3;
	selp.u64 	%rd6, 1, 0, %p3;
	add.s64 	%rd25, %rd22, %rd6;
	sub.s64 	%rd7, %rd24, %rd25;
	and.b64  	%rd26, %rd7, -4294967296;
	setp.ne.s64 	%p4, %rd26, 0;
	@%p4 bra 	$L__BB1_4;
	cvt.u32.u64 	%r11, %rd5;
	cvt.u32.u64 	%r12, %rd7;
	div.u32 	%r13, %r12, %r11;
	cvt.u64.u32 	%rd35, %r13;
	bra.uni 	$L__BB1_5;
$L__BB1_4:
	div.u64 	%rd35, %rd7, %rd5;
$L__BB1_5:
	add.s64 	%rd11, %rd35, %rd6;
	and.b64  	%rd27, %rd11, 3;
	setp.eq.s64 	%p5, %rd27, 3;
	@%p5 bra 	$L__BB1_8;
	add.s64 	%rd28, %rd11, 1;
	and.b64  	%rd36, %rd28, 3;
$L__BB1_7:
	.pragma "nounroll";
	add.s64 	%rd29, %rd1, %rd38;
	mov.b16 	%rs1, 0;
	st.global.u8 	[%rd29], %rs1;
	add.s64 	%rd38, %rd38, %rd5;
	add.s64 	%rd36, %rd36, -1;
	setp.ne.s64 	%p6, %rd36, 0;
	@%p6 bra 	$L__BB1_7;
$L__BB1_8:
	setp.lt.u64 	%p7, %rd11, 3;
	@%p7 bra 	$L__BB1_11;
	shl.b64 	%rd34, %rd5, 2;
$L__BB1_10:
	add.s64 	%rd30, %rd1, %rd38;
	mov.b16 	%rs2, 0;
	st.global.u8 	[%rd30], %rs2;
	add.s64 	%rd31, %rd30, %rd5;
	st.global.u8 	[%rd31], %rs2;
	add.s64 	%rd32, %rd31, %rd5;
	st.global.u8 	[%rd32], %rs2;
	add.s64 	%rd33, %rd32, %rd5;
	st.global.u8 	[%rd33], %rs2;
	add.s64 	%rd38, %rd34, %rd38;
	setp.le.u64 	%p8, %rd38, %rd3;
	@%p8 bra 	$L__BB1_10;
$L__BB1_11:
	ret;

}


// ===== COMPILED SASS (sm_100) =====

	.target	sm_100

	.elftype	@"ET_EXEC"


//--------------------- .note.nv.tkinfo           --------------------------
	.section	.note.nv.tkinfo,"",@"SHT_NOTE"
	.sectionflags	@"SHF_NOTE_NV_TKINFO"
	.tkinfo
        /*0018*/ 	.word	0x00000002
        /*0030*/ 	.string	""
        /*0030*/ 	.string	"ptxas"
        /*0030*/ 	.string	"Cuda compilation tools, release 13.0, V13.0.88"
        /*0030*/ 	.string	"Build cuda_13.0.r13.0/compiler.36424714_0"
        /*0030*/ 	.string	"-arch sm_100 -m 64 "



//--------------------- .note.nv.cuinfo           --------------------------
	.section	.note.nv.cuinfo,"",@"SHT_NOTE"
	.sectionflags	@"SHF_NOTE_NV_CUINFO"
        /*0018*/ 	.short	0x0002
        /*001a*/ 	.short	0x0064
        /*001c*/ 	.short	0x0082
	.zero		2


//--------------------- .nv.info                  --------------------------
	.section	.nv.info,"",@"SHT_CUDA_INFO"
	.align	4


	//----- nvinfo : EIATTR_REGCOUNT
	.align		4
        /*0000*/ 	.byte	0x04, 0x2f
        /*0002*/ 	.short	(.L_1 - .L_0)
	.align		4
.L_0:
        /*0004*/ 	.word	index@(_Z10initKernelPcj)
        /*0008*/ 	.word	0x0000000a


	//----- nvinfo : EIATTR_FRAME_SIZE
	.align		4
.L_1:
        /*000c*/ 	.byte	0x04, 0x11
        /*000e*/ 	.short	(.L_3 - .L_2)
	.align		4
.L_2:
        /*0010*/ 	.word	index@(_Z10initKernelPcj)
        /*0014*/ 	.word	0x00000000


	//----- nvinfo : EIATTR_REGCOUNT
	.align		4
.L_3:
        /*0018*/ 	.byte	0x04, 0x2f
        /*001a*/ 	.short	(.L_5 - .L_4)
	.align		4
.L_4:
        /*001c*/ 	.word	index@(_Z11sieveKernelPcjj)
        /*0020*/ 	.word	0x00000014


	//----- nvinfo : EIATTR_FRAME_SIZE
	.align		4
.L_5:
        /*0024*/ 	.byte	0x04, 0x11
        /*0026*/ 	.short	(.L_7 - .L_6)
	.align		4
.L_6:
        /*0028*/ 	.word	index@($__internal_0_$__cuda_sm20_div_u64)
        /*002c*/ 	.word	0x00000000


	//----- nvinfo : EIATTR_FRAME_SIZE
	.align		4
.L_7:
        /*0030*/ 	.byte	0x04, 0x11
        /*0032*/ 	.short	(.L_9 - .L_8)
	.align		4
.L_8:
        /*0034*/ 	.word	index@(_Z11sieveKernelPcjj)
        /*0038*/ 	.word	0x00000000


	//----- nvinfo : EIATTR_MIN_STACK_SIZE
	.align		4
.L_9:
        /*003c*/ 	.byte	0x04, 0x12
        /*003e*/ 	.short	(.L_11 - .L_10)
	.align		4
.L_10:
        /*0040*/ 	.word	index@(_Z11sieveKernelPcjj)
        /*0044*/ 	.word	0x00000000


	//----- nvinfo : EIATTR_MIN_STACK_SIZE
	.align		4
.L_11:
        /*0048*/ 	.byte	0x04, 0x12
        /*004a*/ 	.short	(.L_13 - .L_12)
	.align		4
.L_12:
        /*004c*/ 	.word	index@(_Z10initKernelPcj)
        /*0050*/ 	.word	0x00000000
.L_13:


//--------------------- .nv.compat                --------------------------
	.section	.nv.compat,"",@"SHT_CUDA_COMPAT_INFO"
	.align	4
        /*0000*/ 	.byte	0x02, 0x09, 0x00, 0x00, 0x02, 0x02, 0x01, 0x00, 0x02, 0x05, 0x05, 0x00, 0x03, 0x07, 0x01, 0x01
        /*0010*/ 	.byte	0x02, 0x03, 0x00, 0x00, 0x02, 0x06, 0x01, 0x00, 0x04, 0x0b, 0x08, 0x00, 0x09, 0x00, 0x00, 0x00
        /*0020*/ 	.byte	0x00, 0x00, 0x00, 0x00


//--------------------- .nv.info._Z11sieveKernelPcjj --------------------------
	.section	.nv.info._Z11sieveKernelPcjj,"",@"SHT_CUDA_INFO"
	.sectionflags	@""
	.align	4


	//----- nvinfo : EIATTR_CUDA_API_VERSION
	.align		4
        /*0000*/ 	.byte	0x04, 0x37
        /*0002*/ 	.short	(.L_15 - .L_14)
.L_14:
        /*0004*/ 	.word	0x00000082


	//----- nvinfo : EIATTR_KPARAM_INFO
	.align		4
.L_15:
        /*0008*/ 	.byte	0x04, 0x17
        /*000a*/ 	.short	(.L_17 - .L_16)
.L_16:
        /*000c*/ 	.word	0x00000000
        /*0010*/ 	.short	0x0002
        /*0012*/ 	.short	0x000c
        /*0014*/ 	.byte	0x00, 0xf0, 0x11, 0x00


	//----- nvinfo : EIATTR_KPARAM_INFO
	.align		4
.L_17:
        /*0018*/ 	.byte	0x04, 0x17
        /*001a*/ 	.short	(.L_19 - .L_18)
.L_18:
        /*001c*/ 	.word	0x00000000
        /*0020*/ 	.short	0x0001
        /*0022*/ 	.short	0x0008
        /*0024*/ 	.byte	0x00, 0xf0, 0x11, 0x00


	//----- nvinfo : EIATTR_KPARAM_INFO
	.align		4
.L_19:
        /*0028*/ 	.byte	0x04, 0x17
        /*002a*/ 	.short	(.L_21 - .L_20)
.L_20:
        /*002c*/ 	.word	0x00000000
        /*0030*/ 	.short	0x0000
        /*0032*/ 	.short	0x0000
        /*0034*/ 	.byte	0x00, 0xf5, 0x21, 0x00


	//----- nvinfo : EIATTR_SPARSE_MMA_MASK
	.align		4
.L_21:
        /*0038*/ 	.byte	0x03, 0x50
        /*003a*/ 	.short	0x0000


	//----- nvinfo : EIATTR_MAXREG_COUNT
	.align		4
        /*003c*/ 	.byte	0x03, 0x1b
        /*003e*/ 	.short	0x00ff


	//----- nvinfo : EIATTR_MERCURY_ISA_VERSION
	.align		4
        /*0040*/ 	.byte	0x03, 0x5f
        /*0042*/ 	.short	0x0101


	//----- nvinfo : EIATTR_VRC_CTA_INIT_COUNT
	.align		4
        /*0044*/ 	.byte	0x02, 0x4a
	.zero		1
	.zero		1


	//----- nvinfo : EIATTR_EXIT_INSTR_OFFSETS
	.align		4
        /*0048*/ 	.byte	0x04, 0x1c
        /*004a*/ 	.short	(.L_23 - .L_22)


	//   ....[0]....
.L_22:
        /*004c*/ 	.word	0x00000050


	//   ....[1]....
        /*0050*/ 	.word	0x00000100


	//   ....[2]....
        /*0054*/ 	.word	0x00000580


	//   ....[3]....
        /*0058*/ 	.word	0x000006a0


	//----- nvinfo : EIATTR_CRS_STACK_SIZE
	.align		4
.L_23:
        /*005c*/ 	.byte	0x04, 0x1e
        /*005e*/ 	.short	(.L_25 - .L_24)
.L_24:
        /*0060*/ 	.word	0x00000000


	//----- nvinfo : EIATTR_CBANK_PARAM_SIZE
	.align		4
.L_25:
        /*0064*/ 	.byte	0x03, 0x19
        /*0066*/ 	.short	0x0010


	//----- nvinfo : EIATTR_PARAM_CBANK
	.align		4
        /*0068*/ 	.byte	0x04, 0x0a
        /*006a*/ 	.short	(.L_27 - .L_26)
	.align		4
.L_26:
        /*006c*/ 	.word	index@(.nv.constant0._Z11sieveKernelPcjj)
        /*0070*/ 	.short	0x0380
        /*0072*/ 	.short	0x0010


	//----- nvinfo : EIATTR_SW_WAR
	.align		4
.L_27:
        /*0074*/ 	.byte	0x04, 0x36
        /*0076*/ 	.short	(.L_29 - .L_28)
.L_28:
        /*0078*/ 	.word	0x00000008
.L_29:


//--------------------- .nv.info._Z10initKernelPcj --------------------------
	.section	.nv.info._Z10initKernelPcj,"",@"SHT_CUDA_INFO"
	.sectionflags	@""
	.align	4


	//----- nvinfo : EIATTR_CUDA_API_VERSION
	.align		4
        /*0000*/ 	.byte	0x04, 0x37
        /*0002*/ 	.short	(.L_31 - .L_30)
.L_30:
        /*0004*/ 	.word	0x00000082


	//----- nvinfo : EIATTR_KPARAM_INFO
	.align		4
.L_31:
        /*0008*/ 	.byte	0x04, 0x17
        /*000a*/ 	.short	(.L_33 - .L_32)
.L_32:
        /*000c*/ 	.word	0x00000000
        /*0010*/ 	.short	0x0001
        /*0012*/ 	.short	0x0008
        /*0014*/ 	.byte	0x00, 0xf0, 0x11, 0x00


	//----- nvinfo : EIATTR_KPARAM_INFO
	.align		4
.L_33:
        /*0018*/ 	.byte	0x04, 0x17
        /*001a*/ 	.short	(.L_35 - .L_34)
.L_34:
        /*001c*/ 	.word	0x00000000
        /*0020*/ 	.short	0x0000
        /*0022*/ 	.short	0x0000
        /*0024*/ 	.byte	0x00, 0xf5, 0x21, 0x00


	//----- nvinfo : EIATTR_SPARSE_MMA_MASK
	.align		4
.L_35:
        /*0028*/ 	.byte	0x03, 0x50
        /*002a*/ 	.short	0x0000


	//----- nvinfo : EIATTR_MAXREG_COUNT
	.align		4
        /*002c*/ 	.byte	0x03, 0x1b
        /*002e*/ 	.short	0x00ff


	//----- nvinfo : EIATTR_MERCURY_ISA_VERSION
	.align		4
        /*0030*/ 	.byte	0x03, 0x5f
        /*0032*/ 	.short	0x0101


	//----- nvinfo : EIATTR_VRC_CTA_INIT_COUNT
	.align		4
        /*0034*/ 	.byte	0x02, 0x4a
	.zero		1
	.zero		1


	//----- nvinfo : EIATTR_EXIT_INSTR_OFFSETS
	.align		4
        /*0038*/ 	.byte	0x04, 0x1c
        /*003a*/ 	.short	(.L_37 - .L_36)


	//   ....[0]....
.L_36:
        /*003c*/ 	.word	0x00000070


	//   ....[1]....
        /*0040*/ 	.word	0x00000140


	//----- nvinfo : EIATTR_CRS_STACK_SIZE
	.align		4
.L_37:
        /*0044*/ 	.byte	0x04, 0x1e
        /*0046*/ 	.short	(.L_39 - .L_38)
.L_38:
        /*0048*/ 	.word	0x00000000


	//----- nvinfo : EIATTR_CBANK_PARAM_SIZE
	.align		4
.L_39:
        /*004c*/ 	.byte	0x03, 0x19
        /*004e*/ 	.short	0x000c


	//----- nvinfo : EIATTR_PARAM_CBANK
	.align		4
        /*0050*/ 	.byte	0x04, 0x0a
        /*0052*/ 	.short	(.L_41 - .L_40)
	.align		4
.L_40:
        /*0054*/ 	.word	index@(.nv.constant0._Z10initKernelPcj)
        /*0058*/ 	.short	0x0380
        /*005a*/ 	.short	0x000c


	//----- nvinfo : EIATTR_SW_WAR
	.align		4
.L_41:
        /*005c*/ 	.byte	0x04, 0x36
        /*005e*/ 	.short	(.L_43 - .L_42)
.L_42:
        /*0060*/ 	.word	0x00000008
.L_43:


//--------------------- .nv.callgraph             --------------------------
	.section	.nv.callgraph,"",@"SHT_CUDA_CALLGRAPH"
	.align	4
	.sectionentsize	8
	.align		4
        /*0000*/ 	.word	0x00000000
	.align		4
        /*0004*/ 	.word	0xffffffff
	.align		4
        /*0008*/ 	.word	0x00000000
	.align		4
        /*000c*/ 	.word	0xfffffffe
	.align		4
        /*0010*/ 	.word	0x00000000
	.align		4
        /*0014*/ 	.word	0xfffffffd
	.align		4
        /*0018*/ 	.word	0x00000000
	.align		4
        /*001c*/ 	.word	0xfffffffc


//--------------------- .text._Z11sieveKernelPcjj --------------------------
	.section	.text._Z11sieveKernelPcjj,"ax",@progbits
	.align	128
        .global         _Z11sieveKernelPcjj
        .type           _Z11sieveKernelPcjj,@function
        .size           _Z11sieveKernelPcjj,(.L_x_10 - _Z11sieveKernelPcjj)
        .other          _Z11sieveKernelPcjj,@"STO_CUDA_ENTRY STV_DEFAULT"
_Z11sieveKernelPcjj:
.text._Z11sieveKernelPcjj:
[----:B------:R-:W-:Y:S08]  /*0000*/  LDC R1, c[0x0][0x37c] ;  /* 0x0000df00ff017b82 */ /* 0x000ff00000000800 */
[----:B------:R-:W0:Y:S02]  /*0010*/  LDC.64 R10, c[0x0][0x388] ;  /* 0x0000e200ff0a7b82 */ /* 0x000e240000000a00 */
[----:B0-----:R-:W-:-:S03]  /*0020*/  IMAD.WIDE.U32 R2, R10, R10, RZ ;  /* 0x0000000a0a027225 */ /* 0x001fc600078e00ff */
[----:B------:R-:W-:-:S04]  /*0030*/  ISETP.GT.U32.AND P0, PT, R2, R11, PT ;  /* 0x0000000b0200720c */ /* 0x000fc80003f04070 */
[----:B------:R-:W-:-:S13]  /*0040*/  ISETP.GT.U32.AND.EX P0, PT, R3, RZ, PT, P0 ;  /* 0x000000ff0300720c */ /* 0x000fda0003f04100 */
[----:B------:R-:W-:Y:S05]  /*0050*/  @P0 EXIT ;  /* 0x000000000000094d */ /* 0x000fea0003800000 */
[----:B------:R-:W0:Y:S01]  /*0060*/  S2R R5, SR_TID.X ;  /* 0x0000000000057919 */ /* 0x000e220000002100 */
[----:B------:R-:W1:Y:S01]  /*0070*/  S2UR UR4, SR_CTAID.X ;  /* 0x00000000000479c3 */ /* 0x000e620000002500 */
[----:B------:R-:W1:Y:S02]  /*0080*/  LDCU UR5, c[0x0][0x360] ;  /* 0x00006c00ff0577ac */ /* 0x000e640008000800 */
[----:B-1----:R-:W-:-:S06]  /*0090*/  UIMAD UR4, UR4, UR5, URZ ;  /* 0x00000005040472a4 */ /* 0x002fcc000f8e02ff */
[----:B0-----:R-:W-:-:S04]  /*00a0*/  VIADD R5, R5, UR4 ;  /* 0x0000000405057c36 */ /* 0x001fc80008000000 */
[----:B------:R-:W-:-:S05]  /*00b0*/  IMAD R5, R5, R10, RZ ;  /* 0x0000000a05057224 */ /* 0x000fca00078e02ff */
[----:B------:R-:W-:-:S05]  /*00c0*/  IADD3 R5, P0, PT, R5, R2, RZ ;  /* 0x0000000205057210 */ /* 0x000fca0007f1e0ff */
[----:B------:R-:W-:Y:S01]  /*00d0*/  IMAD.X R3, RZ, RZ, R3, P0 ;  /* 0x000000ffff037224 */ /* 0x000fe200000e0603 */
[----:B------:R-:W-:-:S04]  /*00e0*/  ISETP.GT.U32.AND P0, PT, R5, R11, PT ;  /* 0x0000000b0500720c */ /* 0x000fc80003f04070 */
[----:B------:R-:W-:-:S13]  /*00f0*/  ISETP.GT.U32.AND.EX P0, PT, R3, RZ, PT, P0 ;  /* 0x000000ff0300720c */ /* 0x000fda0003f04100 */
[----:B------:R-:W-:Y:S05]  /*0100*/  @P0 EXIT ;  /* 0x000000000000094d */ /* 0x000fea0003800000 */
[----:B------:R-:W0:Y:S01]  /*0110*/  LDCU UR4, c[0x0][0x370] ;  /* 0x00006e00ff0477ac */ /* 0x000e220008000800 */
[----:B------:R-:W-:Y:S01]  /*0120*/  IADD3 R7, P1, PT, R11, 0x1, RZ ;  /* 0x000000010b077810 */ /* 0x000fe20007f3e0ff */
[----:B------:R-:W-:Y:S04]  /*0130*/  BSSY.RECONVERGENT B0, `(.L_x_0) ;  /* 0x0000029000007945 */ /* 0x000fe80003800200 */
[----:B------:R-:W-:Y:S01]  /*0140*/  IMAD.X R6, RZ, RZ, RZ, P1 ;  /* 0x000000ffff067224 */ /* 0x000fe200008e06ff */
[----:B0-----:R-:W-:-:S06]  /*0150*/  UIMAD UR4, UR5, UR4, URZ ;  /* 0x00000004050472a4 */ /* 0x001fcc000f8e02ff */
[----:B------:R-:W-:-:S05]  /*0160*/  IMAD R0, R10, UR4, RZ ;  /* 0x000000040a007c24 */ /* 0x000fca000f8e02ff */
[----:B------:R-:W-:-:S04]  /*0170*/  IADD3 R4, P0, PT, R0, R5, RZ ;  /* 0x0000000500047210 */ /* 0x000fc80007f1e0ff */
[C---:B------:R-:W-:Y:S01]  /*0180*/  ISETP.GT.U32.AND P1, PT, R4.reuse, R7, PT ;  /* 0x000000070400720c */ /* 0x040fe20003f24070 */
[----:B------:R-:W-:Y:S01]  /*0190*/  IMAD.X R9, RZ, RZ, R3, P0 ;  /* 0x000000ffff097224 */ /* 0x000fe200000e0603 */
[----:B------:R-:W-:-:S04]  /*01a0*/  ISETP.GT.U32.AND P0, PT, R4, R11, PT ;  /* 0x0000000b0400720c */ /* 0x000fc80003f04070 */
[CC--:B------:R-:W-:Y:S02]  /*01b0*/  ISETP.GT.U32.AND.EX P1, PT, R9.reuse, R6.reuse, PT, P1 ;  /* 0x000000060900720c */ /* 0x0c0fe40003f24110 */
[C---:B------:R-:W-:Y:S02]  /*01c0*/  ISETP.GT.U32.AND.EX P0, PT, R9.reuse, RZ, PT, P0 ;  /* 0x000000ff0900720c */ /* 0x040fe40003f04100 */
[----:B------:R-:W-:Y:S02]  /*01d0*/  SEL R7, R4, R7, P1 ;  /* 0x0000000704077207 */ /* 0x000fe40000800000 */
[----:B------:R-:W-:Y:S02]  /*01e0*/  SEL R2, RZ, 0x1, P0 ;  /* 0x00000001ff027807 */ /* 0x000fe40000000000 */
[----:B------:R-:W-:Y:S02]  /*01f0*/  SEL R6, R9, R6, P1 ;  /* 0x0000000609067207 */ /* 0x000fe40000800000 */
[----:B------:R-:W-:-:S04]  /*0200*/  IADD3 R7, P0, P1, R7, -R4, -R2 ;  /* 0x8000000407077210 */ /* 0x000fc8000791e802 */
[----:B------:R-:W-:-:S04]  /*0210*/  IADD3.X R6, PT, PT, R6, -0x1, ~R9, P0, P1 ;  /* 0xffffffff06067810 */ /* 0x000fc800007e2c09 */
[----:B------:R-:W-:-:S13]  /*0220*/  ISETP.NE.U32.AND P0, PT, R6, RZ, PT ;  /* 0x000000ff0600720c */ /* 0x000fda0003f05070 */
[----:B------:R-:W-:Y:S05]  /*0230*/  @P0 BRA `(.L_x_1) ;  /* 0x0000000000500947 */ /* 0x000fea0003800000 */
[----:B------:R-:W0:Y:S01]  /*0240*/  I2F.U32.RP R4, R0 ;  /* 0x0000000000047306 */ /* 0x000e220000209000 */
[----:B------:R-:W-:Y:S01]  /*0250*/  IMAD.MOV R11, RZ, RZ, -R0 ;  /* 0x000000ffff0b7224 */ /* 0x000fe200078e0a00 */
[----:B------:R-:W-:-:S06]  /*0260*/  ISETP.NE.U32.AND P2, PT, R0, RZ, PT ;  /* 0x000000ff0000720c */ /* 0x000fcc0003f45070 */
[----:B0-----:R-:W0:Y:S02]  /*0270*/  MUFU.RCP R4, R4 ;  /* 0x0000000400047308 */ /* 0x001e240000001000 */
[----:B0-----:R-:W-:-:S06]  /*0280*/  VIADD R8, R4, 0xffffffe ;  /* 0x0ffffffe04087836 */ /* 0x001fcc0000000000 */
[----:B------:R0:W1:Y:S02]  /*0290*/  F2I.FTZ.U32.TRUNC.NTZ R9, R8 ;  /* 0x0000000800097305 */ /* 0x000064000021f000 */
[----:B0-----:R-:W-:Y:S02]  /*02a0*/  IMAD.MOV.U32 R8, RZ, RZ, RZ ;  /* 0x000000ffff087224 */ /* 0x001fe400078e00ff */
[----:B-1----:R-:W-:-:S04]  /*02b0*/  IMAD R11, R11, R9, RZ ;  /* 0x000000090b0b7224 */ /* 0x002fc800078e02ff */
[----:B------:R-:W-:-:S06]  /*02c0*/  IMAD.HI.U32 R6, R9, R11, R8 ;  /* 0x0000000b09067227 */ /* 0x000fcc00078e0008 */
[----:B------:R-:W-:-:S04]  /*02d0*/  IMAD.HI.U32 R6, R6, R7, RZ ;  /* 0x0000000706067227 */ /* 0x000fc800078e00ff */
[----:B------:R-:W-:-:S04]  /*02e0*/  IMAD.MOV R9, RZ, RZ, -R6 ;  /* 0x000000ffff097224 */ /* 0x000fc800078e0a06 */
[----:B------:R-:W-:-:S05]  /*02f0*/  IMAD R7, R0, R9, R7 ;  /* 0x0000000900077224 */ /* 0x000fca00078e0207 */
[----:B------:R-:W-:-:S13]  /*0300*/  ISETP.GE.U32.AND P0, PT, R7, R0, PT ;  /* 0x000000000700720c */ /* 0x000fda0003f06070 */
[----:B------:R-:W-:Y:S02]  /*0310*/  @P0 IMAD.IADD R7, R7, 0x1, -R0 ;  /* 0x0000000107070824 */ /* 0x000fe400078e0a00 */
[----:B------:R-:W-:-:S03]  /*0320*/  @P0 VIADD R6, R6, 0x1 ;  /* 0x0000000106060836 */ /* 0x000fc60000000000 */
[----:B------:R-:W-:Y:S01]  /*0330*/  ISETP.GE.U32.AND P1, PT, R7, R0, PT ;  /* 0x000000000700720c */ /* 0x000fe20003f26070 */
[----:B------:R-:W-:-:S12]  /*0340*/  IMAD.MOV.U32 R7, RZ, RZ, RZ ;  /* 0x000000ffff077224 */ /* 0x000fd800078e00ff */
[----:B------:R-:W-:Y:S01]  /*0350*/  @P1 VIADD R6, R6, 0x1 ;  /* 0x0000000106061836 */ /* 0x000fe20000000000 */
[----:B------:R-:W-:Y:S01]  /*0360*/  @!P2 LOP3.LUT R6, RZ, R0, RZ, 0x33, !PT ;  /* 0x00000000ff06a212 */ /* 0x000fe200078e33ff */
[----:B------:R-:W-:Y:S06]  /*0370*/  BRA `(.L_x_2) ;  /* 0x0000000000107947 */ /* 0x000fec0003800000 */
.L_x_1:
[----:B------:R-:W-:-:S07]  /*0380*/  MOV R4, 0x3a0 ;  /* 0x000003a000047802 */ /* 0x000fce0000000f00 */
[----:B------:R-:W-:Y:S05]  /*0390*/  CALL.REL.NOINC `($__internal_0_$__cuda_sm20_div_u64) ;  /* 0x0000000000c47944 */ /* 0x000fea0003c00000 */
[----:B------:R-:W-:Y:S02]  /*03a0*/  IMAD.MOV.U32 R6, RZ, RZ, R8 ;  /* 0x000000ffff067224 */ /* 0x000fe400078e0008 */
[----:B------:R-:W-:-:S07]  /*03b0*/  IMAD.MOV.U32 R7, RZ, RZ, R9 ;  /* 0x000000ffff077224 */ /* 0x000fce00078e0009 */
.L_x_2:
[----:B------:R-:W-:Y:S05]  /*03c0*/  BSYNC.RECONVERGENT B0 ;  /* 0x0000000000007941 */ /* 0x000fea0003800200 */
.L_x_0:
[----:B------:R-:W-:Y:S01]  /*03d0*/  IADD3 R2, P0, PT, R6, R2, RZ ;  /* 0x0000000206027210 */ /* 0x000fe20007f1e0ff */
[----:B------:R-:W0:Y:S01]  /*03e0*/  LDCU UR10, c[0x0][0x38c] ;  /* 0x00007180ff0a77ac */ /* 0x000e220008000800 */
[----:B------:R-:W-:Y:S02]  /*03f0*/  BSSY.RECONVERGENT B0, `(.L_x_3) ;  /* 0x0000018000007945 */ /* 0x000fe40003800200 */
[C---:B------:R-:W-:Y:S01]  /*0400*/  LOP3.LUT R4, R2.reuse, 0x3, RZ, 0xc0, !PT ;  /* 0x0000000302047812 */ /* 0x040fe200078ec0ff */
[----:B------:R-:W-:Y:S01]  /*0410*/  IMAD.X R6, RZ, RZ, R7, P0 ;  /* 0x000000ffff067224 */ /* 0x000fe200000e0607 */
[----:B------:R-:W-:Y:S01]  /*0420*/  ISETP.GE.U32.AND P0, PT, R2, 0x3, PT ;  /* 0x000000030200780c */ /* 0x000fe20003f06070 */
[----:B------:R-:W1:Y:S01]  /*0430*/  LDCU.64 UR8, c[0x0][0x380] ;  /* 0x00007000ff0877ac */ /* 0x000e620008000a00 */
[----:B------:R-:W-:Y:S02]  /*0440*/  ISETP.NE.U32.AND P1, PT, R4, 0x3, PT ;  /* 0x000000030400780c */ /* 0x000fe40003f25070 */
[----:B------:R-:W-:Y:S01]  /*0450*/  ISETP.GE.U32.AND.EX P0, PT, R6, RZ, PT, P0 ;  /* 0x000000ff0600720c */ /* 0x000fe20003f06100 */
[----:B------:R-:W2:Y:S01]  /*0460*/  LDCU.64 UR4, c[0x0][0x358] ;  /* 0x00006b00ff0477ac */ /* 0x000ea20008000a00 */
[----:B------:R-:W-:Y:S01]  /*0470*/  ISETP.NE.AND.EX P1, PT, RZ, RZ, PT, P1 ;  /* 0x000000ffff00720c */ /* 0x000fe20003f25310 */
[----:B------:R-:W3:-:S12]  /*0480*/  LDCU.64 UR6, c[0x0][0x380] ;  /* 0x00007000ff0677ac */ /* 0x000ed80008000a00 */
[----:B01----:R-:W-:Y:S05]  /*0490*/  @!P1 BRA `(.L_x_4) ;  /* 0x0000000000349947 */ /* 0x003fea0003800000 */
[----:B------:R-:W-:Y:S02]  /*04a0*/  VIADD R2, R2, 0x1 ;  /* 0x0000000102027836 */ /* 0x000fe40000000000 */
[----:B------:R-:W-:-:S03]  /*04b0*/  IMAD.MOV.U32 R4, RZ, RZ, RZ ;  /* 0x000000ffff047224 */ /* 0x000fc600078e00ff */
[----:B------:R-:W-:-:S07]  /*04c0*/  LOP3.LUT R2, R2, 0x3, RZ, 0xc0, !PT ;  /* 0x0000000302027812 */ /* 0x000fce00078ec0ff */
.L_x_5:
[----:B---3--:R-:W-:Y:S02]  /*04d0*/  IADD3 R6, P1, PT, R5, UR6, RZ ;  /* 0x0000000605067c10 */ /* 0x008fe4000ff3e0ff */
[----:B------:R-:W-:Y:S02]  /*04e0*/  IADD3 R5, P2, PT, R0, R5, RZ ;  /* 0x0000000500057210 */ /* 0x000fe40007f5e0ff */
[----:B------:R-:W-:Y:S02]  /*04f0*/  IADD3.X R7, PT, PT, R3, UR7, RZ, P1, !PT ;  /* 0x0000000703077c10 */ /* 0x000fe40008ffe4ff */
[----:B------:R-:W-:Y:S01]  /*0500*/  IADD3 R2, P1, PT, R2, -0x1, RZ ;  /* 0xffffffff02027810 */ /* 0x000fe20007f3e0ff */
[----:B------:R-:W-:Y:S02]  /*0510*/  IMAD.X R3, RZ, RZ, R3, P2 ;  /* 0x000000ffff037224 */ /* 0x000fe400010e0603 */
[----:B--2---:R0:W-:Y:S01]  /*0520*/  STG.E.U8 desc[UR4][R6.64], RZ ;  /* 0x000000ff06007986 */ /* 0x0041e2000c101104 */
[----:B------:R-:W-:-:S02]  /*0530*/  IADD3.X R4, PT, PT, R4, -0x1, RZ, P1, !PT ;  /* 0xffffffff04047810 */ /* 0x000fc40000ffe4ff */
[----:B------:R-:W-:-:S04]  /*0540*/  ISETP.NE.U32.AND P1, PT, R2, RZ, PT ;  /* 0x000000ff0200720c */ /* 0x000fc80003f25070 */
[----:B------:R-:W-:-:S13]  /*0550*/  ISETP.NE.AND.EX P1, PT, R4, RZ, PT, P1 ;  /* 0x000000ff0400720c */ /* 0x000fda0003f25310 */
[----:B0-----:R-:W-:Y:S05]  /*0560*/  @P1 BRA `(.L_x_5) ;  /* 0xfffffffc00d81947 */ /* 0x001fea000383ffff */
.L_x_4:
[----:B--23--:R-:W-:Y:S05]  /*0570*/  BSYNC.RECONVERGENT B0 ;  /* 0x0000000000007941 */ /* 0x00cfea0003800200 */
.L_x_3:
[----:B------:R-:W-:Y:S05]  /*0580*/  @!P0 EXIT ;  /* 0x000000000000894d */ /* 0x000fea0003800000 */
.L_x_6:
[----:B------:R-:W-:Y:S02]  /*0590*/  IADD3 R12, P0, PT, R5, UR8, RZ ;  /* 0x00000008050c7c10 */ /* 0x000fe4000ff1e0ff */
[C---:B------:R-:W-:Y:S02]  /*05a0*/  LEA R5, P1, R0.reuse, R5, 0x2 ;  /* 0x0000000500057211 */ /* 0x040fe400078210ff */
[----:B------:R-:W-:Y:S02]  /*05b0*/  IADD3.X R13, PT, PT, R3, UR9, RZ, P0, !PT ;  /* 0x00000009030d7c10 */ /* 0x000fe400087fe4ff */
[C---:B------:R-:W-:Y:S02]  /*05c0*/  IADD3 R6, P0, PT, R0.reuse, R12, RZ ;  /* 0x0000000c00067210 */ /* 0x040fe40007f1e0ff */
[C---:B------:R-:W-:Y:S01]  /*05d0*/  LEA.HI.X R3, R0.reuse, R3, RZ, 0x2, P1 ;  /* 0x0000000300037211 */ /* 0x040fe200008f14ff */
[----:B------:R0:W-:Y:S02]  /*05e0*/  STG.E.U8 desc[UR4][R12.64], RZ ;  /* 0x000000ff0c007986 */ /* 0x0001e4000c101104 */
[----:B------:R-:W-:Y:S01]  /*05f0*/  IMAD.X R7, RZ, RZ, R13, P0 ;  /* 0x000000ffff077224 */ /* 0x000fe200000e060d */
[----:B------:R-:W-:-:S04]  /*0600*/  IADD3 R8, P0, PT, R0, R6, RZ ;  /* 0x0000000600087210 */ /* 0x000fc80007f1e0ff */
[----:B------:R0:W-:Y:S01]  /*0610*/  STG.E.U8 desc[UR4][R6.64], RZ ;  /* 0x000000ff06007986 */ /* 0x0001e2000c101104 */
[----:B------:R-:W-:Y:S01]  /*0620*/  IMAD.X R9, RZ, RZ, R7, P0 ;  /* 0x000000ffff097224 */ /* 0x000fe200000e0607 */
[----:B------:R-:W-:-:S04]  /*0630*/  IADD3 R10, P0, PT, R0, R8, RZ ;  /* 0x00000008000a7210 */ /* 0x000fc80007f1e0ff */
[----:B------:R0:W-:Y:S01]  /*0640*/  STG.E.U8 desc[UR4][R8.64], RZ ;  /* 0x000000ff08007986 */ /* 0x0001e2000c101104 */
[----:B------:R-:W-:Y:S01]  /*0650*/  IMAD.X R11, RZ, RZ, R9, P0 ;  /* 0x000000ffff0b7224 */ /* 0x000fe200000e0609 */
[----:B------:R-:W-:-:S04]  /*0660*/  ISETP.GT.U32.AND P0, PT, R5, UR10, PT ;  /* 0x0000000a05007c0c */ /* 0x000fc8000bf04070 */
[----:B------:R0:W-:Y:S01]  /*0670*/  STG.E.U8 desc[UR4][R10.64], RZ ;  /* 0x000000ff0a007986 */ /* 0x0001e2000c101104 */
[----:B------:R-:W-:-:S13]  /*0680*/  ISETP.GT.U32.AND.EX P0, PT, R3, RZ, PT, P0 ;  /* 0x000000ff0300720c */ /* 0x000fda0003f04100 */
[----:B0-----:R-:W-:Y:S05]  /*0690*/  @!P0 BRA `(.L_x_6) ;  /* 0xfffffffc00bc8947 */ /* 0x001fea000383ffff */
[----:B------:R-:W-:Y:S05]  /*06a0*/  EXIT ;  /* 0x000000000000794d */ /* 0x000fea0003800000 */
        .weak           $__internal_0_$__cuda_sm20_div_u64
        .type           $__internal_0_$__cuda_sm20_div_u64,@function
        .size           $__internal_0_$__cuda_sm20_div_u64,(.L_x_10 - $__internal_0_$__cuda_sm20_div_u64)
$__internal_0_$__cuda_sm20_div_u64:
[----:B------:R-:W-:Y:S02]  /*06b0*/  IMAD.MOV.U32 R12, RZ, RZ, R0 ;  /* 0x000000ffff0c7224 */ /* 0x000fe400078e0000 */
[----:B------:R-:W-:-:S04]  /*06c0*/  IMAD.MOV.U32 R13, RZ, RZ, RZ ;  /* 0x000000ffff0d7224 */ /* 0x000fc800078e00ff */
[----:B------:R-:W0:Y:S08]  /*06d0*/  I2F.U64.RP R12, R12 ;  /* 0x0000000c000c7312 */ /* 0x000e300000309000 */
[----:B0-----:R-:W0:Y:S02]  /*06e0*/  MUFU.RCP R8, R12 ;  /* 0x0000000c00087308 */ /* 0x001e240000001000 */
[----:B0-----:R-:W-:-:S06]  /*06f0*/  VIADD R8, R8, 0x1ffffffe ;  /* 0x1ffffffe08087836 */ /* 0x001fcc0000000000 */
[----:B------:R-:W0:Y:S02]  /*0700*/  F2I.U64.TRUNC R8, R8 ;  /* 0x0000000800087311 */ /* 0x000e24000020d800 */
[----:B0-----:R-:W-:-:S04]  /*0710*/  IMAD.WIDE.U32 R10, R8, R0, RZ ;  /* 0x00000000080a7225 */ /* 0x001fc800078e00ff */
[----:B------:R-:W-:Y:S01]  /*0720*/  IMAD R11, R9, R0, R11 ;  /* 0x00000000090b7224 */ /* 0x000fe200078e020b */
[----:B------:R-:W-:-:S05]  /*0730*/  IADD3 R15, P0, PT, RZ, -R10, RZ ;  /* 0x8000000aff0f7210 */ /* 0x000fca0007f1e0ff */
[----:B------:R-:W-:-:S04]  /*0740*/  IMAD.HI.U32 R10, R8, R15, RZ ;  /* 0x0000000f080a7227 */ /* 0x000fc800078e00ff */
[----:B------:R-:W-:Y:S02]  /*0750*/  IMAD.X R17, RZ, RZ, ~R11, P0 ;  /* 0x000000ffff117224 */ /* 0x000fe400000e0e0b */
[----:B------:R-:W-:Y:S02]  /*0760*/  IMAD.MOV.U32 R11, RZ, RZ, R8 ;  /* 0x000000ffff0b7224 */ /* 0x000fe400078e0008 */
[-C--:B------:R-:W-:Y:S02]  /*0770*/  IMAD R13, R9, R17.reuse, RZ ;  /* 0x00000011090d7224 */ /* 0x080fe400078e02ff */
[----:B------:R-:W-:-:S04]  /*0780*/  IMAD.WIDE.U32 R10, P0, R8, R17, R10 ;  /* 0x00000011080a7225 */ /* 0x000fc8000780000a */
[----:B------:R-:W-:-:S04]  /*0790*/  IMAD.HI.U32 R17, R9, R17, RZ ;  /* 0x0000001109117227 */ /* 0x000fc800078e00ff */
[----:B------:R-:W-:-:S05]  /*07a0*/  IMAD.HI.U32 R10, P1, R9, R15, R10 ;  /* 0x0000000f090a7227 */ /* 0x000fca000782000a */
[----:B------:R-:W-:Y:S01]  /*07b0*/  IADD3 R11, P2, PT, R13, R10, RZ ;  /* 0x0000000a0d0b7210 */ /* 0x000fe20007f5e0ff */
[----:B------:R-:W-:-:S04]  /*07c0*/  IMAD.X R10, R17, 0x1, R9, P0 ;  /* 0x00000001110a7824 */ /* 0x000fc800000e0609 */
[----:B------:R-:W-:Y:S01]  /*07d0*/  IMAD.WIDE.U32 R8, R11, R0, RZ ;  /* 0x000000000b087225 */ /* 0x000fe200078e00ff */
[----:B------:R-:W-:Y:S02]  /*07e0*/  IADD3.X R13, PT, PT, RZ, RZ, R10, P2, P1 ;  /* 0x000000ffff0d7210 */ /* 0x000fe400017e240a */
[----:B------:R-:W-:-:S03]  /*07f0*/  IADD3 R15, P0, PT, RZ, -R8, RZ ;  /* 0x80000008ff0f7210 */ /* 0x000fc60007f1e0ff */
[----:B------:R-:W-:Y:S02]  /*0800*/  IMAD R8, R13, R0, R9 ;  /* 0x000000000d087224 */ /* 0x000fe400078e0209 */
[----:B------:R-:W-:Y:S02]  /*0810*/  IMAD.MOV.U32 R9, RZ, RZ, RZ ;  /* 0x000000ffff097224 */ /* 0x000fe400078e00ff */
[----:B------:R-:W-:-:S04]  /*0820*/  IMAD.HI.U32 R10, R11, R15, RZ ;  /* 0x0000000f0b0a7227 */ /* 0x000fc800078e00ff */
[----:B------:R-:W-:-:S04]  /*0830*/  IMAD.X R8, RZ, RZ, ~R8, P0 ;  /* 0x000000ffff087224 */ /* 0x000fc800000e0e08 */
[----:B------:R-:W-:-:S04]  /*0840*/  IMAD.WIDE.U32 R10, P0, R11, R8, R10 ;  /* 0x000000080b0a7225 */ /* 0x000fc8000780000a */
[C---:B------:R-:W-:Y:S02]  /*0850*/  IMAD R12, R13.reuse, R8, RZ ;  /* 0x000000080d0c7224 */ /* 0x040fe400078e02ff */
[----:B------:R-:W-:-:S04]  /*0860*/  IMAD.HI.U32 R11, P1, R13, R15, R10 ;  /* 0x0000000f0d0b7227 */ /* 0x000fc8000782000a */
[----:B------:R-:W-:Y:S01]  /*0870*/  IMAD.HI.U32 R8, R13, R8, RZ ;  /* 0x000000080d087227 */ /* 0x000fe200078e00ff */
[----:B------:R-:W-:-:S03]  /*0880*/  IADD3 R11, P2, PT, R12, R11, RZ ;  /* 0x0000000b0c0b7210 */ /* 0x000fc60007f5e0ff */
[----:B------:R-:W-:Y:S02]  /*0890*/  IMAD.X R13, R8, 0x1, R13, P0 ;  /* 0x00000001080d7824 */ /* 0x000fe400000e060d */
[----:B------:R-:W-:-:S03]  /*08a0*/  IMAD.HI.U32 R8, R11, R7, RZ ;  /* 0x000000070b087227 */ /* 0x000fc600078e00ff */
[----:B------:R-:W-:Y:S01]  /*08b0*/  IADD3.X R13, PT, PT, RZ, RZ, R13, P2, P1 ;  /* 0x000000ffff0d7210 */ /* 0x000fe200017e240d */
[----:B------:R-:W-:-:S04]  /*08c0*/  IMAD.WIDE.U32 R8, R11, R6, R8 ;  /* 0x000000060b087225 */ /* 0x000fc800078e0008 */
[C---:B------:R-:W-:Y:S02]  /*08d0*/  IMAD R11, R13.reuse, R6, RZ ;  /* 0x000000060d0b7224 */ /* 0x040fe400078e02ff */
[----:B------:R-:W-:-:S04]  /*08e0*/  IMAD.HI.U32 R8, P0, R13, R7, R8 ;  /* 0x000000070d087227 */ /* 0x000fc80007800008 */
[----:B------:R-:W-:Y:S01]  /*08f0*/  IMAD.HI.U32 R13, R13, R6, RZ ;  /* 0x000000060d0d7227 */ /* 0x000fe200078e00ff */
[----:B------:R-:W-:-:S03]  /*0900*/  IADD3 R11, P1, PT, R11, R8, RZ ;  /* 0x000000080b0b7210 */ /* 0x000fc60007f3e0ff */
[----:B------:R-:W-:-:S04]  /*0910*/  IMAD.X R8, RZ, RZ, R13, P0 ;  /* 0x000000ffff087224 */ /* 0x000fc800000e060d */
[----:B------:R-:W-:Y:S02]  /*0920*/  IMAD.X R13, RZ, RZ, R8, P1 ;  /* 0x000000ffff0d7224 */ /* 0x000fe400008e0608 */
[----:B------:R-:W-:-:S04]  /*0930*/  IMAD.WIDE.U32 R8, R11, R0, RZ ;  /* 0x000000000b087225 */ /* 0x000fc800078e00ff */
[----:B------:R-:W-:Y:S01]  /*0940*/  IMAD R9, R13, R0, R9 ;  /* 0x000000000d097224 */ /* 0x000fe200078e0209 */
[----:B------:R-:W-:-:S04]  /*0950*/  IADD3 R15, P0, PT, -R8, R7, RZ ;  /* 0x00000007080f7210 */ /* 0x000fc80007f1e1ff */
[-C--:B------:R-:W-:Y:S01]  /*0960*/  IADD3 R7, P1, PT, -R0, R15.reuse, RZ ;  /* 0x0000000f00077210 */ /* 0x080fe20007f3e1ff */
[----:B------:R-:W-:Y:S01]  /*0970*/  IMAD.X R10, R6, 0x1, ~R9, P0 ;  /* 0x00000001060a7824 */ /* 0x000fe200000e0e09 */
[----:B------:R-:W-:Y:S02]  /*0980*/  ISETP.GE.U32.AND P0, PT, R15, R0, PT ;  /* 0x000000000f00720c */ /* 0x000fe40003f06070 */
[----:B------:R-:W-:Y:S02]  /*0990*/  IADD3 R6, P2, PT, R11, 0x1, RZ ;  /* 0x000000010b067810 */ /* 0x000fe40007f5e0ff */
[C---:B------:R-:W-:Y:S02]  /*09a0*/  ISETP.GE.U32.AND.EX P0, PT, R10.reuse, RZ, PT, P0 ;  /* 0x000000ff0a00720c */ /* 0x040fe40003f06100 */
[----:B------:R-:W-:Y:S01]  /*09b0*/  IADD3.X R9, PT, PT, R10, -0x1, RZ, P1, !PT ;  /* 0xffffffff0a097810 */ /* 0x000fe20000ffe4ff */
[----:B------:R-:W-:Y:S01]  /*09c0*/  IMAD.X R8, RZ, RZ, R13, P2 ;  /* 0x000000ffff087224 */ /* 0x000fe200010e060d */
[----:B------:R-:W-:-:S02]  /*09d0*/  SEL R7, R7, R15, P0 ;  /* 0x0000000f07077207 */ /* 0x000fc40000000000 */
[----:B------:R-:W-:Y:S02]  /*09e0*/  SEL R11, R6, R11, P0 ;  /* 0x0000000b060b7207 */ /* 0x000fe40000000000 */
[----:B------:R-:W-:Y:S02]  /*09f0*/  SEL R9, R9, R10, P0 ;  /* 0x0000000a09097207 */ /* 0x000fe40000000000 */
[----:B------:R-:W-:Y:S02]  /*0a00*/  SEL R6, R8, R13, P0 ;  /* 0x0000000d08067207 */ /* 0x000fe40000000000 */
[----:B------:R-:W-:Y:S01]  /*0a10*/  ISETP.GE.U32.AND P0, PT, R7, R0, PT ;  /* 0x000000000700720c */ /* 0x000fe20003f06070 */
[----:B------:R-:W-:Y:S01]  /*0a20*/  IMAD.MOV.U32 R7, RZ, RZ, 0x0 ;  /* 0x00000000ff077424 */ /* 0x000fe200078e00ff */
[----:B------:R-:W-:Y:S02]  /*0a30*/  IADD3 R8, P2, PT, R11, 0x1, RZ ;  /* 0x000000010b087810 */ /* 0x000fe40007f5e0ff */
[----:B------:R-:W-:-:S02]  /*0a40*/  ISETP.GE.U32.AND.EX P0, PT, R9, RZ, PT, P0 ;  /* 0x000000ff0900720c */ /* 0x000fc40003f06100 */
[----:B------:R-:W-:Y:S01]  /*0a50*/  ISETP.NE.U32.AND P1, PT, R0, RZ, PT ;  /* 0x000000ff0000720c */ /* 0x000fe20003f25070 */
[----:B------:R-:W-:Y:S01]  /*0a60*/  IMAD.X R9, RZ, RZ, R6, P2 ;  /* 0x000000ffff097224 */ /* 0x000fe200010e0606 */
[----:B------:R-:W-:Y:S02]  /*0a70*/  SEL R8, R8, R11, P0 ;  /* 0x0000000b08087207 */ /* 0x000fe40000000000 */
[----:B------:R-:W-:Y:S02]  /*0a80*/  ISETP.NE.AND.EX P1, PT, RZ, RZ, PT, P1 ;  /* 0x000000ffff00720c */ /* 0x000fe40003f25310 */
[----:B------:R-:W-:Y:S01]  /*0a90*/  SEL R9, R9, R6, P0 ;  /* 0x0000000609097207 */ /* 0x000fe20000000000 */
[----:B------:R-:W-:Y:S01]  /*0aa0*/  IMAD.MOV.U32 R6, RZ, RZ, R4 ;  /* 0x000000ffff067224 */ /* 0x000fe200078e0004 */
[----:B------:R-:W-:Y:S02]  /*0ab0*/  SEL R8, R8, 0xffffffff, P1 ;  /* 0xffffffff08087807 */ /* 0x000fe40000800000 */
[----:B------:R-:W-:Y:S01]  /*0ac0*/  SEL R9, R9, 0xffffffff, P1 ;  /* 0xffffffff09097807 */ /* 0x000fe20000800000 */
[----:B------:R-:W-:Y:S06]  /*0ad0*/  RET.REL.NODEC R6 `(_Z11sieveKernelPcjj) ;  /* 0xfffffff406487950 */ /* 0x000fec0003c3ffff */
.L_x_7:
[----:B------:R-:W-:-:S00]  /*0ae0*/  BRA `(.L_x_7) ;  /* 0xfffffffc00fc7947 */ /* 0x000fc0000383ffff */
[----:B------:R-:W-:-:S00]  /*0af0*/  NOP ;  /* 0x0000000000007918 */ /* 0x000fc00000000000 */
        /* <DEDUP_REMOVED lines=8> */
.L_x_10:


//--------------------- .text._Z10initKernelPcj   --------------------------
	.section	.text._Z10initKernelPcj,"ax",@progbits
	.align	128
        .global         _Z10initKernelPcj
        .type           _Z10initKernelPcj,@function
        .size           _Z10initKernelPcj,(.L_x_12 - _Z10initKernelPcj)
        .other          _Z10initKernelPcj,@"STO_CUDA_ENTRY STV_DEFAULT"
_Z10initKernelPcj:
.text._Z10initKernelPcj:
[----:B------:R-:W-:Y:S01]  /*0000*/  LDC R1, c[0x0][0x37c] ;  /* 0x0000df00ff017b82 */ /* 0x000fe20000000800 */
[----:B------:R-:W0:Y:S07]  /*0010*/  S2R R0, SR_TID.X ;  /* 0x0000000000007919 */ /* 0x000e2e0000002100 */
[----:B------:R-:W0:Y:S01]  /*0020*/  S2UR UR4, SR_CTAID.X ;  /* 0x00000000000479c3 */ /* 0x000e220000002500 */
[----:B------:R-:W1:Y:S07]  /*0030*/  LDCU UR5, c[0x0][0x388] ;  /* 0x00007100ff0577ac */ /* 0x000e6e0008000800 */
[----:B------:R-:W0:Y:S02]  /*0040*/  LDC R5, c[0x0][0x360] ;  /* 0x0000d800ff057b82 */ /* 0x000e240000000800 */
[----:B0-----:R-:W-:-:S05]  /*0050*/  IMAD R0, R5, UR4, R0 ;  /* 0x0000000405007c24 */ /* 0x001fca000f8e0200 */
[----:B-1----:R-:W-:-:S13]  /*0060*/  ISETP.GT.U32.AND P0, PT, R0, UR5, PT ;  /* 0x0000000500007c0c */ /* 0x002fda000bf04070 */
[----:B------:R-:W-:Y:S05]  /*0070*/  @P0 EXIT ;  /* 0x000000000000094d */ /* 0x000fea0003800000 */
[----:B------:R-:W0:Y:S01]  /*0080*/  LDCU UR4, c[0x0][0x370] ;  /* 0x00006e00ff0477ac */ /* 0x000e220008000800 */
[----:B------:R-:W1:Y:S01]  /*0090*/  LDCU.64 UR6, c[0x0][0x358] ;  /* 0x00006b00ff0677ac */ /* 0x000e620008000a00 */
[----:B------:R-:W2:Y:S01]  /*00a0*/  LDCU.64 UR8, c[0x0][0x380] ;  /* 0x00007000ff0877ac */ /* 0x000ea20008000a00 */
[----:B0-----:R-:W-:-:S07]  /*00b0*/  IMAD R5, R5, UR4, RZ ;  /* 0x0000000405057c24 */ /* 0x001fce000f8e02ff */
.L_x_8:
[C---:B0-2---:R-:W-:Y:S02]  /*00c0*/  IADD3 R2, P1, PT, R0.reuse, UR8, RZ ;  /* 0x0000000800027c10 */ /* 0x045fe4000ff3e0ff */
[----:B------:R-:W-:Y:S01]  /*00d0*/  ISETP.GT.U32.AND P0, PT, R0, 0x1, PT ;  /* 0x000000010000780c */ /* 0x000fe20003f04070 */
[----:B------:R-:W-:Y:S02]  /*00e0*/  IMAD.IADD R0, R5, 0x1, R0 ;  /* 0x0000000105007824 */ /* 0x000fe400078e0200 */
[----:B------:R-:W-:Y:S01]  /*00f0*/  IMAD.X R3, RZ, RZ, UR9, P1 ;  /* 0x00000009ff037e24 */ /* 0x000fe200088e06ff */
[----:B------:R-:W-:Y:S02]  /*0100*/  SEL R7, RZ, 0x1, !P0 ;  /* 0x00000001ff077807 */ /* 0x000fe40004000000 */
[----:B------:R-:W-:-:S03]  /*0110*/  ISETP.GT.U32.AND P0, PT, R0, UR5, PT ;  /* 0x0000000500007c0c */ /* 0x000fc6000bf04070 */
[----:B-1----:R0:W-:Y:S10]  /*0120*/  STG.E.U8 desc[UR6][R2.64], R7 ;  /* 0x0000000702007986 */ /* 0x0021f4000c101106 */
[----:B------:R-:W-:Y:S05]  /*0130*/  @!P0 BRA `(.L_x_8) ;  /* 0xfffffffc00e08947 */ /* 0x000fea000383ffff */
[----:B------:R-:W-:Y:S05]  /*0140*/  EXIT ;  /* 0x000000000000794d */ /* 0x000fea0003800000 */
.L_x_9:
        /* <DEDUP_REMOVED lines=11> */
.L_x_12:


//--------------------- .nv.shared.reserved.0     --------------------------
	.section	.nv.shared.reserved.0,"aw",@nobits
	.weak		__nv_reservedSMEM_offset_0_alias
	.size		__nv_reservedSMEM_offset_0_alias, 0, 64
	.other		__nv_reservedSMEM_offset_0_alias,@"STO_CUDA_RESERVED_SHARED STV_DEFAULT"
__nv_reservedSMEM_offset_0_alias:
	.zero		0
	.zero		64


//--------------------- .nv.constant0._Z11sieveKernelPcjj --------------------------
	.section	.nv.constant0._Z11sieveKernelPcjj,"a",@progbits
	.sectionflags	@""
	.align	4
.nv.constant0._Z11sieveKernelPcjj:
	.zero		912


//--------------------- .nv.constant0._Z10initKernelPcj --------------------------
	.section	.nv.constant0._Z10initKernelPcj,"a",@progbits
	.sectionflags	@""
	.align	4
.nv.constant0._Z10initKernelPcj:
	.zero		908


//--------------------- SYMBOLS --------------------------

	.type		.nv.reservedSmem.offset0,@object
	.size		.nv.reservedSmem.offset0,0x4
